	.headerflags	@"EF_CUDA_TEXMODE_UNIFIED EF_CUDA_64BIT_ADDRESS EF_CUDA_ACCELERATORS EF_CUDA_SM90 EF_CUDA_VIRTUAL_SM(EF_CUDA_SM90)"
	.elftype	@"ET_EXEC"


//--------------------- .nv.info                  --------------------------
	.section	.nv.info,"",@"SHT_CUDA_INFO"
	.align	4


	//----- nvinfo : EIATTR_REGCOUNT
	.align		4
        /*0000*/ 	.byte	0x04, 0x2f
        /*0002*/ 	.short	(.L_2 - .L_1)
	.align		4
.L_1:
        /*0004*/ 	.word	index@(triton_poi_fused_native_layer_norm_10)
        /*0008*/ 	.word	0x00000010


	//----- nvinfo : EIATTR_MIN_STACK_SIZE
	.align		4
.L_2:
        /*000c*/ 	.byte	0x04, 0x12
        /*000e*/ 	.short	(.L_4 - .L_3)
	.align		4
.L_3:
        /*0010*/ 	.word	index@(triton_poi_fused_native_layer_norm_10)
        /*0014*/ 	.word	0x00000000


	//----- nvinfo : EIATTR_FRAME_SIZE
	.align		4
.L_4:
        /*0018*/ 	.byte	0x04, 0x11
        /*001a*/ 	.short	(.L_6 - .L_5)
	.align		4
.L_5:
        /*001c*/ 	.word	index@(triton_poi_fused_native_layer_norm_10)
        /*0020*/ 	.word	0x00000000


	//----- nvinfo : EIATTR_MIN_STACK_SIZE
	.align		4
.L_6:
        /*0024*/ 	.byte	0x04, 0x12
        /*0026*/ 	.short	(.L_8 - .L_7)
	.align		4
.L_7:
        /*0028*/ 	.word	index@(triton_poi_fused_native_layer_norm_10)
        /*002c*/ 	.word	0x00000000
.L_8:


//--------------------- .nv.info.triton_poi_fused_native_layer_norm_10 --------------------------
	.section	.nv.info.triton_poi_fused_native_layer_norm_10,"",@"SHT_CUDA_INFO"
	.sectionflags	@""
	.align	4


	//----- nvinfo : EIATTR_CUDA_API_VERSION
	.align		4
        /*0000*/ 	.byte	0x04, 0x37
        /*0002*/ 	.short	(.L_10 - .L_9)
.L_9:
        /*0004*/ 	.word	0x0000007c


	//----- nvinfo : EIATTR_KPARAM_INFO
	.align		4
.L_10:
        /*0008*/ 	.byte	0x04, 0x17
        /*000a*/ 	.short	(.L_12 - .L_11)
.L_11:
        /*000c*/ 	.word	0x00000000
        /*0010*/ 	.short	0x0003
        /*0012*/ 	.short	0x0018
        /*0014*/ 	.byte	0x00, 0xf0, 0x11, 0x00


	//----- nvinfo : EIATTR_KPARAM_INFO
	.align		4
.L_12:
        /*0018*/ 	.byte	0x04, 0x17
        /*001a*/ 	.short	(.L_14 - .L_13)
.L_13:
        /*001c*/ 	.word	0x00000000
        /*0020*/ 	.short	0x0002
        /*0022*/ 	.short	0x0010
        /*0024*/ 	.byte	0x00, 0xf4, 0x21, 0x00


	//----- nvinfo : EIATTR_KPARAM_INFO
	.align		4
.L_14:
        /*0028*/ 	.byte	0x04, 0x17
        /*002a*/ 	.short	(.L_16 - .L_15)
.L_15:
        /*002c*/ 	.word	0x00000000
        /*0030*/ 	.short	0x0001
        /*0032*/ 	.short	0x0008
        /*0034*/ 	.byte	0x00, 0xf4, 0x21, 0x00


	//----- nvinfo : EIATTR_KPARAM_INFO
	.align		4
.L_16:
        /*0038*/ 	.byte	0x04, 0x17
        /*003a*/ 	.short	(.L_18 - .L_17)
.L_17:
        /*003c*/ 	.word	0x00000000
        /*0040*/ 	.short	0x0000
        /*0042*/ 	.short	0x0000
        /*0044*/ 	.byte	0x00, 0xf4, 0x21, 0x00


	//----- nvinfo : EIATTR_SPARSE_MMA_MASK
	.align		4
.L_18:
        /*0048*/ 	.byte	0x03, 0x50
        /*004a*/ 	.short	0x0000


	//----- nvinfo : EIATTR_MAXREG_COUNT
	.align		4
        /*004c*/ 	.byte	0x03, 0x1b
        /*004e*/ 	.short	0x00ff


	//----- nvinfo : EIATTR_EXIT_INSTR_OFFSETS
	.align		4
        /*0050*/ 	.byte	0x04, 0x1c
        /*0052*/ 	.short	(.L_20 - .L_19)


	//   ....[0]....
.L_19:
        /*0054*/ 	.word	0x00000250


	//   ....[1]....
        /*0058*/ 	.word	0x00000290


	//----- nvinfo : EIATTR_REQNTID
	.align		4
.L_20:
        /*005c*/ 	.byte	0x04, 0x10
        /*005e*/ 	.short	(.L_22 - .L_21)
.L_21:
        /*0060*/ 	.word	0x00000020
        /*0064*/ 	.word	0x00000001
        /*0068*/ 	.word	0x00000001


	//----- nvinfo : EIATTR_CBANK_PARAM_SIZE
	.align		4
.L_22:
        /*006c*/ 	.byte	0x03, 0x19
        /*006e*/ 	.short	0x001c


	//----- nvinfo : EIATTR_PARAM_CBANK
	.align		4
        /*0070*/ 	.byte	0x04, 0x0a
        /*0072*/ 	.short	(.L_24 - .L_23)
	.align		4
.L_23:
        /*0074*/ 	.word	index@(.nv.constant0.triton_poi_fused_native_layer_norm_10)
        /*0078*/ 	.short	0x0210
        /*007a*/ 	.short	0x001c


	//----- nvinfo : EIATTR_SW_WAR
	.align		4
.L_24:
        /*007c*/ 	.byte	0x04, 0x36
        /*007e*/ 	.short	(.L_26 - .L_25)
.L_25:
        /*0080*/ 	.word	0x00000008
.L_26:


//--------------------- .nv.callgraph             --------------------------
	.section	.nv.callgraph,"",@"SHT_CUDA_CALLGRAPH"
	.align	4
	.sectionentsize	8
	.align		4
        /*0000*/ 	.word	0x00000000
	.align		4
        /*0004*/ 	.word	0xffffffff
	.align		4
        /*0008*/ 	.word	0x00000000
	.align		4
        /*000c*/ 	.word	0xfffffffe
	.align		4
        /*0010*/ 	.word	0x00000000
	.align		4
        /*0014*/ 	.word	0xfffffffd
	.align		4
        /*0018*/ 	.word	0x00000000
	.align		4
        /*001c*/ 	.word	0xfffffffc


//--------------------- .nv.constant4             --------------------------
	.section	.nv.constant4,"a",@progbits
	.align	8
	.align		8
.nv.constant4:
        /*0000*/ 	.dword	_$_str


//--------------------- .text.triton_poi_fused_native_layer_norm_10 --------------------------
	.section	.text.triton_poi_fused_native_layer_norm_10,"ax",@progbits
	.align	128
        .global         triton_poi_fused_native_layer_norm_10
        .type           triton_poi_fused_native_layer_norm_10,@function
        .size           triton_poi_fused_native_layer_norm_10,(.L_x_1 - triton_poi_fused_native_layer_norm_10)
        .other          triton_poi_fused_native_layer_norm_10,@"STO_CUDA_ENTRY STV_DEFAULT"
triton_poi_fused_native_layer_norm_10:
.text.triton_poi_fused_native_layer_norm_10:
[----:B------:R-:W0:Y:S02]  /*0000*/  LDC R1, c[0x0][0x28] ;  /* 0x00000a00ff017b82 */ /* 0x000e240000000800 */
[----:B------:R-:W1:Y:S01]  /*0010*/  S2R R10, SR_TID.X ;  /* 0x00000000000a7919 */ /* 0x000e620000002100 */
[----:B------:R-:W2:Y:S01]  /*0020*/  LDC.64 R2, c[0x0][0x210] ;  /* 0x00008400ff027b82 */ /* 0x000ea20000000a00 */
[----:B------:R-:W-:Y:S01]  /*0030*/  CS2R R6, SRZ ;  /* 0x0000000000067805 */ /* 0x000fe2000001ff00 */
[----:B------:R-:W-:Y:S01]  /*0040*/  ULDC.64 UR4, c[0x0][0x208] ;  /* 0x0000820000047ab9 */ /* 0x000fe20000000a00 */
[----:B------:R-:W3:Y:S01]  /*0050*/  S2R R9, SR_CTAID.X ;  /* 0x0000000000097919 */ /* 0x000ee20000002500 */
[----:B------:R-:W-:Y:S02]  /*0060*/  MOV R8, RZ ;  /* 0x000000ff00087202 */ /* 0x000fe40000000f00 */
[----:B-1----:R-:W-:-:S04]  /*0070*/  LOP3.LUT R0, R10, 0xf, RZ, 0xc0, !PT ;  /* 0x0000000f0a007812 */ /* 0x002fc800078ec0ff */
[----:B---3--:R-:W-:Y:S01]  /*0080*/  LEA R9, R9, R0, 0x4 ;  /* 0x0000000009097211 */ /* 0x008fe200078e20ff */
[----:B------:R-:W-:-:S03]  /*0090*/  HFMA2.MMA R0, -RZ, RZ, 0, 0 ;  /* 0x00000000ff007435 */ /* 0x000fc600000001ff */
[C---:B------:R-:W-:Y:S02]  /*00a0*/  ISETP.GE.AND P0, PT, R9.reuse, 0x10, PT ;  /* 0x000000100900780c */ /* 0x040fe40003f06270 */
[----:B------:R-:W-:-:S05]  /*00b0*/  SHF.L.U32 R5, R9, 0x2, RZ ;  /* 0x0000000209057819 */ /* 0x000fca00000006ff */
[----:B--2---:R-:W-:-:S06]  /*00c0*/  IMAD.WIDE R2, R5, 0x4, R2 ;  /* 0x0000000405027825 */ /* 0x004fcc00078e0202 */
[----:B------:R-:W2:Y:S04]  /*00d0*/  @!P0 LDG.E.EL R0, desc[UR4][R2.64] ;  /* 0x0000000402008981 */ /* 0x000ea8000c2e1900 */
[----:B------:R-:W2:Y:S04]  /*00e0*/  @!P0 LDG.E.EL R7, desc[UR4][R2.64+0x4] ;  /* 0x0000040402078981 */ /* 0x000ea8000c2e1900 */
[----:B------:R-:W3:Y:S04]  /*00f0*/  @!P0 LDG.E.EL R6, desc[UR4][R2.64+0x8] ;  /* 0x0000080402068981 */ /* 0x000ee8000c2e1900 */
[----:B------:R-:W4:Y:S01]  /*0100*/  @!P0 LDG.E.EL R8, desc[UR4][R2.64+0xc] ;  /* 0x00000c0402088981 */ /* 0x000f22000c2e1900 */
[----:B------:R-:W-:-:S04]  /*0110*/  LOP3.LUT P0, RZ, R10, 0x10, RZ, 0xc0, !PT ;  /* 0x000000100aff7812 */ /* 0x000fc8000780c0ff */
[----:B------:R-:W-:Y:S01]  /*0120*/  ISETP.LT.AND P0, PT, R9, 0x10, !P0 ;  /* 0x000000100900780c */ /* 0x000fe20004701270 */
[----:B--2---:R-:W-:-:S04]  /*0130*/  FADD R5, R7, R0 ;  /* 0x0000000007057221 */ /* 0x004fc80000000000 */
[----:B---3--:R-:W-:Y:S02]  /*0140*/  FADD R11, R5, R6 ;  /* 0x00000006050b7221 */ /* 0x008fe40000000000 */
[----:B------:R-:W1:Y:S02]  /*0150*/  LDC.64 R4, c[0x0][0x218] ;  /* 0x00008600ff047b82 */ /* 0x000e640000000a00 */
[----:B----4-:R-:W-:-:S04]  /*0160*/  FADD R11, R11, R8 ;  /* 0x000000080b0b7221 */ /* 0x010fc80000000000 */
[----:B------:R-:W-:-:S04]  /*0170*/  FMUL R13, R11, 0.25 ;  /* 0x3e8000000b0d7820 */ /* 0x000fc80000400000 */
[C---:B------:R-:W-:Y:S01]  /*0180*/  FADD R7, -R13.reuse, R7 ;  /* 0x000000070d077221 */ /* 0x040fe20000000100 */
[C---:B------:R-:W-:Y:S01]  /*0190*/  FADD R0, -R13.reuse, R0 ;  /* 0x000000000d007221 */ /* 0x040fe20000000100 */
[C---:B------:R-:W-:Y:S01]  /*01a0*/  FADD R6, -R13.reuse, R6 ;  /* 0x000000060d067221 */ /* 0x040fe20000000100 */
[----:B------:R-:W-:Y:S01]  /*01b0*/  FADD R11, -R13, R8 ;  /* 0x000000080d0b7221 */ /* 0x000fe20000000100 */
[----:B------:R-:W-:-:S04]  /*01c0*/  FMUL R7, R7, R7 ;  /* 0x0000000707077220 */ /* 0x000fc80000400000 */
[----:B------:R-:W-:-:S04]  /*01d0*/  FFMA R7, R0, R0, R7 ;  /* 0x0000000000077223 */ /* 0x000fc80000000007 */
[----:B------:R-:W-:Y:S02]  /*01e0*/  FFMA R0, R6, R6, R7 ;  /* 0x0000000606007223 */ /* 0x000fe40000000007 */
[----:B------:R-:W2:Y:S01]  /*01f0*/  LDC.64 R6, c[0x0][0x220] ;  /* 0x00008800ff067b82 */ /* 0x000ea20000000a00 */
[----:B-1----:R-:W-:Y:S01]  /*0200*/  IMAD.WIDE R2, R9, 0x4, R4 ;  /* 0x0000000409027825 */ /* 0x002fe200078e0204 */
[----:B------:R-:W-:-:S03]  /*0210*/  HFMA2.MMA R5, -RZ, RZ, 1.625, 0 ;  /* 0x3e800000ff057435 */ /* 0x000fc600000001ff */
[----:B------:R-:W-:Y:S01]  /*0220*/  FFMA R0, R11, R11, R0 ;  /* 0x0000000b0b007223 */ /* 0x000fe20000000000 */
[----:B------:R1:W-:Y:S06]  /*0230*/  @P0 STG.E desc[UR4][R2.64], R13 ;  /* 0x0000000d02000986 */ /* 0x0003ec000c101904 */
[----:B------:R-:W-:Y:S01]  /*0240*/  FFMA R0, R0, R5, 9.9999999747524270788e-07 ;  /* 0x358637bd00007423 */ /* 0x000fe20000000005 */
[----:B------:R-:W-:Y:S06]  /*0250*/  @!P0 EXIT ;  /* 0x000000000000894d */ /* 0x000fec0003800000 */
[----:B------:R-:W0:Y:S01]  /*0260*/  MUFU.RSQ R5, R0 ;  /* 0x0000000000057308 */ /* 0x000e220000001400 */
[----:B-12---:R-:W-:-:S05]  /*0270*/  IMAD.WIDE R2, R9, 0x4, R6 ;  /* 0x0000000409027825 */ /* 0x006fca00078e0206 */
[----:B0-----:R-:W-:Y:S01]  /*0280*/  STG.E desc[UR4][R2.64], R5 ;  /* 0x0000000502007986 */ /* 0x001fe2000c101904 */
[----:B------:R-:W-:Y:S05]  /*0290*/  EXIT ;  /* 0x000000000000794d */ /* 0x000fea0003800000 */
.L_x_0:
[----:B------:R-:W-:-:S00]  /*02a0*/  BRA `(.L_x_0) ;  /* 0xfffffffc00fc7947 */ /* 0x000fc0000383ffff */
[----:B------:R-:W-:-:S00]  /*02b0*/  NOP ;  /* 0x0000000000007918 */ /* 0x000fc00000000000 */
        /* <DEDUP_REMOVED lines=12> */
.L_x_1:


//--------------------- .nv.global.init           --------------------------
	.section	.nv.global.init,"aw",@progbits
.nv.global.init:
	.type		_$_str,@object
	.size		_$_str,(.L_0 - _$_str)
_$_str:
        /*0000*/ 	.byte	0x5f, 0x5f, 0x43, 0x55, 0x44, 0x41, 0x5f, 0x46, 0x54, 0x5a, 0x00
.L_0:


//--------------------- .nv.constant0.triton_poi_fused_native_layer_norm_10 --------------------------
	.section	.nv.constant0.triton_poi_fused_native_layer_norm_10,"a",@progbits
	.sectionflags	@""
	.align	4
.nv.constant0.triton_poi_fused_native_layer_norm_10:
	.zero		556
